//
// Generated by NVIDIA NVVM Compiler
//
// Compiler Build ID: CL-36424714
// Cuda compilation tools, release 13.0, V13.0.88
// Based on NVVM 20.0.0
//

.version 9.0
.target sm_100
.address_size 64

	// .globl	_Z11sortOddEvenPyyy

.visible .entry _Z11sortOddEvenPyyy(
	.param .u64 .ptr .align 1 _Z11sortOddEvenPyyy_param_0,
	.param .u64 _Z11sortOddEvenPyyy_param_1,
	.param .u64 _Z11sortOddEvenPyyy_param_2
)
{
	.reg .pred 	%p<5>;
	.reg .b32 	%r<8>;
	.reg .b64 	%rd<10>;

	ld.param.u64 	%rd5, [_Z11sortOddEvenPyyy_param_0];
	ld.param.u64 	%rd6, [_Z11sortOddEvenPyyy_param_1];
	ld.param.u32 	%r1, [_Z11sortOddEvenPyyy_param_2];
	mov.u32 	%r2, %ctaid.x;
	mov.u32 	%r3, %ntid.x;
	mov.u32 	%r4, %tid.x;
	mad.lo.s32 	%r5, %r2, %r3, %r4;
	cvt.u64.u32 	%rd1, %r5;
	add.s64 	%rd7, %rd1, 1;
	setp.ge.u64 	%p1, %rd7, %rd6;
	xor.b32  	%r6, %r5, %r1;
	and.b32  	%r7, %r6, 1;
	setp.eq.b32 	%p2, %r7, 1;
	or.pred  	%p3, %p1, %p2;
	@%p3 bra 	$L__BB0_3;
	cvta.to.global.u64 	%rd8, %rd5;
	shl.b64 	%rd9, %rd1, 3;
	add.s64 	%rd2, %rd8, %rd9;
	ld.global.u64 	%rd3, [%rd2];
	ld.global.u64 	%rd4, [%rd2+8];
	setp.le.u64 	%p4, %rd3, %rd4;
	@%p4 bra 	$L__BB0_3;
	st.global.u64 	[%rd2], %rd4;
	st.global.u64 	[%rd2+8], %rd3;
$L__BB0_3:
	ret;

}


// ===== COMPILED SASS (sm_100) =====

	.target	sm_100

	.elftype	@"ET_EXEC"


//--------------------- .note.nv.tkinfo           --------------------------
	.section	.note.nv.tkinfo,"",@"SHT_NOTE"
	.sectionflags	@"SHF_NOTE_NV_TKINFO"
	.tkinfo
        /*0018*/ 	.word	0x00000002
        /*0030*/ 	.string	""
        /*0030*/ 	.string	"ptxas"
        /*0030*/ 	.string	"Cuda compilation tools, release 13.0, V13.0.88"
        /*0030*/ 	.string	"Build cuda_13.0.r13.0/compiler.36424714_0"
        /*0030*/ 	.string	"-arch sm_100 -m 64 "



//--------------------- .note.nv.cuinfo           --------------------------
	.section	.note.nv.cuinfo,"",@"SHT_NOTE"
	.sectionflags	@"SHF_NOTE_NV_CUINFO"
        /*0018*/ 	.short	0x0002
        /*001a*/ 	.short	0x0064
        /*001c*/ 	.short	0x0082
	.zero		2


//--------------------- .nv.info                  --------------------------
	.section	.nv.info,"",@"SHT_CUDA_INFO"
	.align	4


	//----- nvinfo : EIATTR_REGCOUNT
	.align		4
        /*0000*/ 	.byte	0x04, 0x2f
        /*0002*/ 	.short	(.L_1 - .L_0)
	.align		4
.L_0:
        /*0004*/ 	.word	index@(_Z11sortOddEvenPyyy)
        /*0008*/ 	.word	0x0000000a


	//----- nvinfo : EIATTR_FRAME_SIZE
	.align		4
.L_1:
        /*000c*/ 	.byte	0x04, 0x11
        /*000e*/ 	.short	(.L_3 - .L_2)
	.align		4
.L_2:
        /*0010*/ 	.word	index@(_Z11sortOddEvenPyyy)
        /*0014*/ 	.word	0x00000000


	//----- nvinfo : EIATTR_MIN_STACK_SIZE
	.align		4
.L_3:
        /*0018*/ 	.byte	0x04, 0x12
        /*001a*/ 	.short	(.L_5 - .L_4)
	.align		4
.L_4:
        /*001c*/ 	.word	index@(_Z11sortOddEvenPyyy)
        /*0020*/ 	.word	0x00000000
.L_5:


//--------------------- .nv.compat                --------------------------
	.section	.nv.compat,"",@"SHT_CUDA_COMPAT_INFO"
	.align	4
        /*0000*/ 	.byte	0x02, 0x09, 0x00, 0x00, 0x02, 0x02, 0x01, 0x00, 0x02, 0x05, 0x05, 0x00, 0x03, 0x07, 0x01, 0x01
        /*0010*/ 	.byte	0x02, 0x03, 0x00, 0x00, 0x02, 0x06, 0x01, 0x00, 0x04, 0x0b, 0x08, 0x00, 0x09, 0x00, 0x00, 0x00
        /*0020*/ 	.byte	0x00, 0x00, 0x00, 0x00


//--------------------- .nv.info._Z11sortOddEvenPyyy --------------------------
	.section	.nv.info._Z11sortOddEvenPyyy,"",@"SHT_CUDA_INFO"
	.sectionflags	@""
	.align	4


	//----- nvinfo : EIATTR_CUDA_API_VERSION
	.align		4
        /*0000*/ 	.byte	0x04, 0x37
        /*0002*/ 	.short	(.L_7 - .L_6)
.L_6:
        /*0004*/ 	.word	0x00000082


	//----- nvinfo : EIATTR_KPARAM_INFO
	.align		4
.L_7:
        /*0008*/ 	.byte	0x04, 0x17
        /*000a*/ 	.short	(.L_9 - .L_8)
.L_8:
        /*000c*/ 	.word	0x00000000
        /*0010*/ 	.short	0x0002
        /*0012*/ 	.short	0x0010
        /*0014*/ 	.byte	0x00, 0xf0, 0x21, 0x00


	//----- nvinfo : EIATTR_KPARAM_INFO
	.align		4
.L_9:
        /*0018*/ 	.byte	0x04, 0x17
        /*001a*/ 	.short	(.L_11 - .L_10)
.L_10:
        /*001c*/ 	.word	0x00000000
        /*0020*/ 	.short	0x0001
        /*0022*/ 	.short	0x0008
        /*0024*/ 	.byte	0x00, 0xf0, 0x21, 0x00


	//----- nvinfo : EIATTR_KPARAM_INFO
	.align		4
.L_11:
        /*0028*/ 	.byte	0x04, 0x17
        /*002a*/ 	.short	(.L_13 - .L_12)
.L_12:
        /*002c*/ 	.word	0x00000000
        /*0030*/ 	.short	0x0000
        /*0032*/ 	.short	0x0000
        /*0034*/ 	.byte	0x00, 0xf5, 0x21, 0x00


	//----- nvinfo : EIATTR_SPARSE_MMA_MASK
	.align		4
.L_13:
        /*0038*/ 	.byte	0x03, 0x50
        /*003a*/ 	.short	0x0000


	//----- nvinfo : EIATTR_MAXREG_COUNT
	.align		4
        /*003c*/ 	.byte	0x03, 0x1b
        /*003e*/ 	.short	0x00ff


	//----- nvinfo : EIATTR_MERCURY_ISA_VERSION
	.align		4
        /*0040*/ 	.byte	0x03, 0x5f
        /*0042*/ 	.short	0x0101


	//----- nvinfo : EIATTR_VRC_CTA_INIT_COUNT
	.align		4
        /*0044*/ 	.byte	0x02, 0x4a
	.zero		1
	.zero		1


	//----- nvinfo : EIATTR_EXIT_INSTR_OFFSETS
	.align		4
        /*0048*/ 	.byte	0x04, 0x1c
        /*004a*/ 	.short	(.L_15 - .L_14)


	//   ....[0]....
.L_14:
        /*004c*/ 	.word	0x000000d0


	//   ....[1]....
        /*0050*/ 	.word	0x00000160


	//   ....[2]....
        /*0054*/ 	.word	0x00000190


	//----- nvinfo : EIATTR_CBANK_PARAM_SIZE
	.align		4
.L_15:
        /*0058*/ 	.byte	0x03, 0x19
        /*005a*/ 	.short	0x0018


	//----- nvinfo : EIATTR_PARAM_CBANK
	.align		4
        /*005c*/ 	.byte	0x04, 0x0a
        /*005e*/ 	.short	(.L_17 - .L_16)
	.align		4
.L_16:
        /*0060*/ 	.word	index@(.nv.constant0._Z11sortOddEvenPyyy)
        /*0064*/ 	.short	0x0380
        /*0066*/ 	.short	0x0018


	//----- nvinfo : EIATTR_SW_WAR
	.align		4
.L_17:
        /*0068*/ 	.byte	0x04, 0x36
        /*006a*/ 	.short	(.L_19 - .L_18)
.L_18:
        /*006c*/ 	.word	0x00000008
.L_19:


//--------------------- .nv.callgraph             --------------------------
	.section	.nv.callgraph,"",@"SHT_CUDA_CALLGRAPH"
	.align	4
	.sectionentsize	8
	.align		4
        /*0000*/ 	.word	0x00000000
	.align		4
        /*0004*/ 	.word	0xffffffff
	.align		4
        /*0008*/ 	.word	0x00000000
	.align		4
        /*000c*/ 	.word	0xfffffffe
	.align		4
        /*0010*/ 	.word	0x00000000
	.align		4
        /*0014*/ 	.word	0xfffffffd
	.align		4
        /*0018*/ 	.word	0x00000000
	.align		4
        /*001c*/ 	.word	0xfffffffc


//--------------------- .text._Z11sortOddEvenPyyy --------------------------
	.section	.text._Z11sortOddEvenPyyy,"ax",@progbits
	.align	128
        .global         _Z11sortOddEvenPyyy
        .type           _Z11sortOddEvenPyyy,@function
        .size           _Z11sortOddEvenPyyy,(.L_x_1 - _Z11sortOddEvenPyyy)
        .other          _Z11sortOddEvenPyyy,@"STO_CUDA_ENTRY STV_DEFAULT"
_Z11sortOddEvenPyyy:
.text._Z11sortOddEvenPyyy:
[----:B------:R-:W-:Y:S01]  /*0000*/  LDC R1, c[0x0][0x37c] ;  /* 0x0000df00ff017b82 */ /* 0x000fe20000000800 */
[----:B------:R-:W0:Y:S07]  /*0010*/  S2R R3, SR_TID.X ;  /* 0x0000000000037919 */ /* 0x000e2e0000002100 */
[----:B------:R-:W0:Y:S01]  /*0020*/  S2UR UR4, SR_CTAID.X ;  /* 0x00000000000479c3 */ /* 0x000e220000002500 */
[----:B------:R-:W1:Y:S07]  /*0030*/  LDCU.64 UR6, c[0x0][0x388] ;  /* 0x00007100ff0677ac */ /* 0x000e6e0008000a00 */
[----:B------:R-:W0:Y:S08]  /*0040*/  LDC R0, c[0x0][0x360] ;  /* 0x0000d800ff007b82 */ /* 0x000e300000000800 */
[----:B------:R-:W2:Y:S01]  /*0050*/  LDC R5, c[0x0][0x390] ;  /* 0x0000e400ff057b82 */ /* 0x000ea20000000800 */
[----:B0-----:R-:W-:-:S05]  /*0060*/  IMAD R0, R0, UR4, R3 ;  /* 0x0000000400007c24 */ /* 0x001fca000f8e0203 */
[C---:B------:R-:W-:Y:S02]  /*0070*/  IADD3 R3, P2, PT, R0.reuse, 0x1, RZ ;  /* 0x0000000100037810 */ /* 0x040fe40007f5e0ff */
[----:B--2---:R-:W-:Y:S02]  /*0080*/  LOP3.LUT R2, R0, 0x1, R5, 0x48, !PT ;  /* 0x0000000100027812 */ /* 0x004fe400078e4805 */
[----:B-1----:R-:W-:Y:S02]  /*0090*/  ISETP.GE.U32.AND P1, PT, R3, UR6, PT ;  /* 0x0000000603007c0c */ /* 0x002fe4000bf26070 */
[----:B------:R-:W-:Y:S01]  /*00a0*/  ISETP.NE.U32.AND P0, PT, R2, 0x1, PT ;  /* 0x000000010200780c */ /* 0x000fe20003f05070 */
[----:B------:R-:W-:-:S05]  /*00b0*/  IMAD.X R2, RZ, RZ, RZ, P2 ;  /* 0x000000ffff027224 */ /* 0x000fca00010e06ff */
[----:B------:R-:W-:-:S13]  /*00c0*/  ISETP.GE.U32.OR.EX P0, PT, R2, UR7, !P0, P1 ;  /* 0x0000000702007c0c */ /* 0x000fda000c706510 */
[----:B------:R-:W-:Y:S05]  /*00d0*/  @P0 EXIT ;  /* 0x000000000000094d */ /* 0x000fea0003800000 */
[----:B------:R-:W0:Y:S01]  /*00e0*/  LDCU.64 UR6, c[0x0][0x380] ;  /* 0x00007000ff0677ac */ /* 0x000e220008000a00 */
[----:B------:R-:W1:Y:S01]  /*00f0*/  LDCU.64 UR4, c[0x0][0x358] ;  /* 0x00006b00ff0477ac */ /* 0x000e620008000a00 */
[----:B0-----:R-:W-:-:S04]  /*0100*/  LEA R2, P0, R0, UR6, 0x3 ;  /* 0x0000000600027c11 */ /* 0x001fc8000f8018ff */
[----:B------:R-:W-:-:S05]  /*0110*/  LEA.HI.X R3, R0, UR7, RZ, 0x3, P0 ;  /* 0x0000000700037c11 */ /* 0x000fca00080f1cff */
[----:B-1----:R-:W2:Y:S04]  /*0120*/  LDG.E.64 R4, desc[UR4][R2.64] ;  /* 0x0000000402047981 */ /* 0x002ea8000c1e1b00 */
[----:B------:R-:W2:Y:S02]  /*0130*/  LDG.E.64 R6, desc[UR4][R2.64+0x8] ;  /* 0x0000080402067981 */ /* 0x000ea4000c1e1b00 */
[----:B--2---:R-:W-:-:S04]  /*0140*/  ISETP.GT.U32.AND P0, PT, R4, R6, PT ;  /* 0x000000060400720c */ /* 0x004fc80003f04070 */
[----:B------:R-:W-:-:S13]  /*0150*/  ISETP.GT.U32.AND.EX P0, PT, R5, R7, PT, P0 ;  /* 0x000000070500720c */ /* 0x000fda0003f04100 */
[----:B------:R-:W-:Y:S05]  /*0160*/  @!P0 EXIT ;  /* 0x000000000000894d */ /* 0x000fea0003800000 */
[----:B------:R-:W-:Y:S04]  /*0170*/  STG.E.64 desc[UR4][R2.64], R6 ;  /* 0x0000000602007986 */ /* 0x000fe8000c101b04 */
[----:B------:R-:W-:Y:S01]  /*0180*/  STG.E.64 desc[UR4][R2.64+0x8], R4 ;  /* 0x0000080402007986 */ /* 0x000fe2000c101b04 */
[----:B------:R-:W-:Y:S05]  /*0190*/  EXIT ;  /* 0x000000000000794d */ /* 0x000fea0003800000 */
.L_x_0:
[----:B------:R-:W-:-:S00]  /*01a0*/  BRA `(.L_x_0) ;  /* 0xfffffffc00fc7947 */ /* 0x000fc0000383ffff */
[----:B------:R-:W-:-:S00]  /*01b0*/  NOP ;  /* 0x0000000000007918 */ /* 0x000fc00000000000 */
        /* <DEDUP_REMOVED lines=12> */
.L_x_1:


//--------------------- .nv.shared.reserved.0     --------------------------
	.section	.nv.shared.reserved.0,"aw",@nobits
	.weak		__nv_reservedSMEM_offset_0_alias
	.size		__nv_reservedSMEM_offset_0_alias, 0, 64
	.other		__nv_reservedSMEM_offset_0_alias,@"STO_CUDA_RESERVED_SHARED STV_DEFAULT"
__nv_reservedSMEM_offset_0_alias:
	.zero		0
	.zero		64


//--------------------- .nv.constant0._Z11sortOddEvenPyyy --------------------------
	.section	.nv.constant0._Z11sortOddEvenPyyy,"a",@progbits
	.sectionflags	@""
	.align	4
.nv.constant0._Z11sortOddEvenPyyy:
	.zero		920


//--------------------- SYMBOLS --------------------------

	.type		.nv.reservedSmem.offset0,@object
	.size		.nv.reservedSmem.offset0,0x4
